//
// Generated by NVIDIA NVVM Compiler
//
// Compiler Build ID: CL-36424714
// Cuda compilation tools, release 13.0, V13.0.88
// Based on NVVM 20.0.0
//

.version 9.0
.target sm_100
.address_size 64

	// .globl	_Z14processStridedPfS_i

.visible .entry _Z14processStridedPfS_i(
	.param .u64 .ptr .align 1 _Z14processStridedPfS_i_param_0,
	.param .u64 .ptr .align 1 _Z14processStridedPfS_i_param_1,
	.param .u32 _Z14processStridedPfS_i_param_2
)
{
	.reg .pred 	%p<2>;
	.reg .b32 	%r<7>;
	.reg .b32 	%f<3>;
	.reg .b64 	%rd<8>;

	ld.param.u64 	%rd1, [_Z14processStridedPfS_i_param_0];
	ld.param.u64 	%rd2, [_Z14processStridedPfS_i_param_1];
	ld.param.u32 	%r2, [_Z14processStridedPfS_i_param_2];
	mov.u32 	%r3, %ctaid.x;
	mov.u32 	%r4, %ntid.x;
	mov.u32 	%r5, %tid.x;
	mad.lo.s32 	%r6, %r3, %r4, %r5;
	shl.b32 	%r1, %r6, 2;
	setp.ge.s32 	%p1, %r1, %r2;
	@%p1 bra 	$L__BB0_2;
	cvta.to.global.u64 	%rd3, %rd1;
	cvta.to.global.u64 	%rd4, %rd2;
	mul.wide.s32 	%rd5, %r1, 4;
	add.s64 	%rd6, %rd3, %rd5;
	ld.global.f32 	%f1, [%rd6];
	add.f32 	%f2, %f1, %f1;
	add.s64 	%rd7, %rd4, %rd5;
	st.global.f32 	[%rd7], %f2;
$L__BB0_2:
	ret;

}
	// .globl	_Z16processCoalescedPfS_i
.visible .entry _Z16processCoalescedPfS_i(
	.param .u64 .ptr .align 1 _Z16processCoalescedPfS_i_param_0,
	.param .u64 .ptr .align 1 _Z16processCoalescedPfS_i_param_1,
	.param .u32 _Z16processCoalescedPfS_i_param_2
)
{


	ret;

}


// ===== COMPILED SASS (sm_100) =====

	.target	sm_100

	.elftype	@"ET_EXEC"


//--------------------- .note.nv.tkinfo           --------------------------
	.section	.note.nv.tkinfo,"",@"SHT_NOTE"
	.sectionflags	@"SHF_NOTE_NV_TKINFO"
	.tkinfo
        /*0018*/ 	.word	0x00000002
        /*0030*/ 	.string	""
        /*0030*/ 	.string	"ptxas"
        /*0030*/ 	.string	"Cuda compilation tools, release 13.0, V13.0.88"
        /*0030*/ 	.string	"Build cuda_13.0.r13.0/compiler.36424714_0"
        /*0030*/ 	.string	"-arch sm_100 -m 64 "



//--------------------- .note.nv.cuinfo           --------------------------
	.section	.note.nv.cuinfo,"",@"SHT_NOTE"
	.sectionflags	@"SHF_NOTE_NV_CUINFO"
        /*0018*/ 	.short	0x0002
        /*001a*/ 	.short	0x0064
        /*001c*/ 	.short	0x0082
	.zero		2


//--------------------- .nv.info                  --------------------------
	.section	.nv.info,"",@"SHT_CUDA_INFO"
	.align	4


	//----- nvinfo : EIATTR_REGCOUNT
	.align		4
        /*0000*/ 	.byte	0x04, 0x2f
        /*0002*/ 	.short	(.L_1 - .L_0)
	.align		4
.L_0:
        /*0004*/ 	.word	index@(_Z14processStridedPfS_i)
        /*0008*/ 	.word	0x0000000a


	//----- nvinfo : EIATTR_FRAME_SIZE
	.align		4
.L_1:
        /*000c*/ 	.byte	0x04, 0x11
        /*000e*/ 	.short	(.L_3 - .L_2)
	.align		4
.L_2:
        /*0010*/ 	.word	index@(_Z14processStridedPfS_i)
        /*0014*/ 	.word	0x00000000


	//----- nvinfo : EIATTR_REGCOUNT
	.align		4
.L_3:
        /*0018*/ 	.byte	0x04, 0x2f
        /*001a*/ 	.short	(.L_5 - .L_4)
	.align		4
.L_4:
        /*001c*/ 	.word	index@(_Z16processCoalescedPfS_i)
        /*0020*/ 	.word	0x00000004


	//----- nvinfo : EIATTR_FRAME_SIZE
	.align		4
.L_5:
        /*0024*/ 	.byte	0x04, 0x11
        /*0026*/ 	.short	(.L_7 - .L_6)
	.align		4
.L_6:
        /*0028*/ 	.word	index@(_Z16processCoalescedPfS_i)
        /*002c*/ 	.word	0x00000000


	//----- nvinfo : EIATTR_MIN_STACK_SIZE
	.align		4
.L_7:
        /*0030*/ 	.byte	0x04, 0x12
        /*0032*/ 	.short	(.L_9 - .L_8)
	.align		4
.L_8:
        /*0034*/ 	.word	index@(_Z16processCoalescedPfS_i)
        /*0038*/ 	.word	0x00000000


	//----- nvinfo : EIATTR_MIN_STACK_SIZE
	.align		4
.L_9:
        /*003c*/ 	.byte	0x04, 0x12
        /*003e*/ 	.short	(.L_11 - .L_10)
	.align		4
.L_10:
        /*0040*/ 	.word	index@(_Z14processStridedPfS_i)
        /*0044*/ 	.word	0x00000000
.L_11:


//--------------------- .nv.compat                --------------------------
	.section	.nv.compat,"",@"SHT_CUDA_COMPAT_INFO"
	.align	4
        /*0000*/ 	.byte	0x02, 0x09, 0x00, 0x00, 0x02, 0x02, 0x01, 0x00, 0x02, 0x05, 0x05, 0x00, 0x03, 0x07, 0x01, 0x01
        /*0010*/ 	.byte	0x02, 0x03, 0x00, 0x00, 0x02, 0x06, 0x01, 0x00, 0x04, 0x0b, 0x08, 0x00, 0x09, 0x00, 0x00, 0x00
        /*0020*/ 	.byte	0x00, 0x00, 0x00, 0x00


//--------------------- .nv.info._Z16processCoalescedPfS_i --------------------------
	.section	.nv.info._Z16processCoalescedPfS_i,"",@"SHT_CUDA_INFO"
	.sectionflags	@""
	.align	4


	//----- nvinfo : EIATTR_CUDA_API_VERSION
	.align		4
        /*0000*/ 	.byte	0x04, 0x37
        /*0002*/ 	.short	(.L_13 - .L_12)
.L_12:
        /*0004*/ 	.word	0x00000082


	//----- nvinfo : EIATTR_KPARAM_INFO
	.align		4
.L_13:
        /*0008*/ 	.byte	0x04, 0x17
        /*000a*/ 	.short	(.L_15 - .L_14)
.L_14:
        /*000c*/ 	.word	0x00000000
        /*0010*/ 	.short	0x0002
        /*0012*/ 	.short	0x0010
        /*0014*/ 	.byte	0x00, 0xf0, 0x11, 0x00


	//----- nvinfo : EIATTR_KPARAM_INFO
	.align		4
.L_15:
        /*0018*/ 	.byte	0x04, 0x17
        /*001a*/ 	.short	(.L_17 - .L_16)
.L_16:
        /*001c*/ 	.word	0x00000000
        /*0020*/ 	.short	0x0001
        /*0022*/ 	.short	0x0008
        /*0024*/ 	.byte	0x00, 0xf5, 0x21, 0x00


	//----- nvinfo : EIATTR_KPARAM_INFO
	.align		4
.L_17:
        /*0028*/ 	.byte	0x04, 0x17
        /*002a*/ 	.short	(.L_19 - .L_18)
.L_18:
        /*002c*/ 	.word	0x00000000
        /*0030*/ 	.short	0x0000
        /*0032*/ 	.short	0x0000
        /*0034*/ 	.byte	0x00, 0xf5, 0x21, 0x00


	//----- nvinfo : EIATTR_SPARSE_MMA_MASK
	.align		4
.L_19:
        /*0038*/ 	.byte	0x03, 0x50
        /*003a*/ 	.short	0x0000


	//----- nvinfo : EIATTR_MAXREG_COUNT
	.align		4
        /*003c*/ 	.byte	0x03, 0x1b
        /*003e*/ 	.short	0x00ff


	//----- nvinfo : EIATTR_MERCURY_ISA_VERSION
	.align		4
        /*0040*/ 	.byte	0x03, 0x5f
        /*0042*/ 	.short	0x0101


	//----- nvinfo : EIATTR_VRC_CTA_INIT_COUNT
	.align		4
        /*0044*/ 	.byte	0x02, 0x4a
	.zero		1
	.zero		1


	//----- nvinfo : EIATTR_EXIT_INSTR_OFFSETS
	.align		4
        /*0048*/ 	.byte	0x04, 0x1c
        /*004a*/ 	.short	(.L_21 - .L_20)


	//   ....[0]....
.L_20:
        /*004c*/ 	.word	0x00000010


	//----- nvinfo : EIATTR_CBANK_PARAM_SIZE
	.align		4
.L_21:
        /*0050*/ 	.byte	0x03, 0x19
        /*0052*/ 	.short	0x0014


	//----- nvinfo : EIATTR_PARAM_CBANK
	.align		4
        /*0054*/ 	.byte	0x04, 0x0a
        /*0056*/ 	.short	(.L_23 - .L_22)
	.align		4
.L_22:
        /*0058*/ 	.word	index@(.nv.constant0._Z16processCoalescedPfS_i)
        /*005c*/ 	.short	0x0380
        /*005e*/ 	.short	0x0014


	//----- nvinfo : EIATTR_SW_WAR
	.align		4
.L_23:
        /*0060*/ 	.byte	0x04, 0x36
        /*0062*/ 	.short	(.L_25 - .L_24)
.L_24:
        /*0064*/ 	.word	0x00000008
.L_25:


//--------------------- .nv.info._Z14processStridedPfS_i --------------------------
	.section	.nv.info._Z14processStridedPfS_i,"",@"SHT_CUDA_INFO"
	.sectionflags	@""
	.align	4


	//----- nvinfo : EIATTR_CUDA_API_VERSION
	.align		4
        /*0000*/ 	.byte	0x04, 0x37
        /*0002*/ 	.short	(.L_27 - .L_26)
.L_26:
        /*0004*/ 	.word	0x00000082


	//----- nvinfo : EIATTR_KPARAM_INFO
	.align		4
.L_27:
        /*0008*/ 	.byte	0x04, 0x17
        /*000a*/ 	.short	(.L_29 - .L_28)
.L_28:
        /*000c*/ 	.word	0x00000000
        /*0010*/ 	.short	0x0002
        /*0012*/ 	.short	0x0010
        /*0014*/ 	.byte	0x00, 0xf0, 0x11, 0x00


	//----- nvinfo : EIATTR_KPARAM_INFO
	.align		4
.L_29:
        /*0018*/ 	.byte	0x04, 0x17
        /*001a*/ 	.short	(.L_31 - .L_30)
.L_30:
        /*001c*/ 	.word	0x00000000
        /*0020*/ 	.short	0x0001
        /*0022*/ 	.short	0x0008
        /*0024*/ 	.byte	0x00, 0xf5, 0x21, 0x00


	//----- nvinfo : EIATTR_KPARAM_INFO
	.align		4
.L_31:
        /*0028*/ 	.byte	0x04, 0x17
        /*002a*/ 	.short	(.L_33 - .L_32)
.L_32:
        /*002c*/ 	.word	0x00000000
        /*0030*/ 	.short	0x0000
        /*0032*/ 	.short	0x0000
        /*0034*/ 	.byte	0x00, 0xf5, 0x21, 0x00


	//----- nvinfo : EIATTR_SPARSE_MMA_MASK
	.align		4
.L_33:
        /*0038*/ 	.byte	0x03, 0x50
        /*003a*/ 	.short	0x0000


	//----- nvinfo : EIATTR_MAXREG_COUNT
	.align		4
        /*003c*/ 	.byte	0x03, 0x1b
        /*003e*/ 	.short	0x00ff


	//----- nvinfo : EIATTR_MERCURY_ISA_VERSION
	.align		4
        /*0040*/ 	.byte	0x03, 0x5f
        /*0042*/ 	.short	0x0101


	//----- nvinfo : EIATTR_VRC_CTA_INIT_COUNT
	.align		4
        /*0044*/ 	.byte	0x02, 0x4a
	.zero		1
	.zero		1


	//----- nvinfo : EIATTR_EXIT_INSTR_OFFSETS
	.align		4
        /*0048*/ 	.byte	0x04, 0x1c
        /*004a*/ 	.short	(.L_35 - .L_34)


	//   ....[0]....
.L_34:
        /*004c*/ 	.word	0x00000080


	//   ....[1]....
        /*0050*/ 	.word	0x00000110


	//----- nvinfo : EIATTR_CBANK_PARAM_SIZE
	.align		4
.L_35:
        /*0054*/ 	.byte	0x03, 0x19
        /*0056*/ 	.short	0x0014


	//----- nvinfo : EIATTR_PARAM_CBANK
	.align		4
        /*0058*/ 	.byte	0x04, 0x0a
        /*005a*/ 	.short	(.L_37 - .L_36)
	.align		4
.L_36:
        /*005c*/ 	.word	index@(.nv.constant0._Z14processStridedPfS_i)
        /*0060*/ 	.short	0x0380
        /*0062*/ 	.short	0x0014


	//----- nvinfo : EIATTR_SW_WAR
	.align		4
.L_37:
        /*0064*/ 	.byte	0x04, 0x36
        /*0066*/ 	.short	(.L_39 - .L_38)
.L_38:
        /*0068*/ 	.word	0x00000008
.L_39:


//--------------------- .nv.callgraph             --------------------------
	.section	.nv.callgraph,"",@"SHT_CUDA_CALLGRAPH"
	.align	4
	.sectionentsize	8
	.align		4
        /*0000*/ 	.word	0x00000000
	.align		4
        /*0004*/ 	.word	0xffffffff
	.align		4
        /*0008*/ 	.word	0x00000000
	.align		4
        /*000c*/ 	.word	0xfffffffe
	.align		4
        /*0010*/ 	.word	0x00000000
	.align		4
        /*0014*/ 	.word	0xfffffffd
	.align		4
        /*0018*/ 	.word	0x00000000
	.align		4
        /*001c*/ 	.word	0xfffffffc


//--------------------- .text._Z16processCoalescedPfS_i --------------------------
	.section	.text._Z16processCoalescedPfS_i,"ax",@progbits
	.align	128
        .global         _Z16processCoalescedPfS_i
        .type           _Z16processCoalescedPfS_i,@function
        .size           _Z16processCoalescedPfS_i,(.L_x_2 - _Z16processCoalescedPfS_i)
        .other          _Z16processCoalescedPfS_i,@"STO_CUDA_ENTRY STV_DEFAULT"
_Z16processCoalescedPfS_i:
.text._Z16processCoalescedPfS_i:
[----:B------:R-:W-:Y:S01]  /*0000*/  LDC R1, c[0x0][0x37c] ;  /* 0x0000df00ff017b82 */ /* 0x000fe20000000800 */
[----:B------:R-:W-:Y:S05]  /*0010*/  EXIT ;  /* 0x000000000000794d */ /* 0x000fea0003800000 */
.L_x_0:
[----:B------:R-:W-:-:S00]  /*0020*/  BRA `(.L_x_0) ;  /* 0xfffffffc00fc7947 */ /* 0x000fc0000383ffff */
[----:B------:R-:W-:-:S00]  /*0030*/  NOP ;  /* 0x0000000000007918 */ /* 0x000fc00000000000 */
        /* <DEDUP_REMOVED lines=12> */
.L_x_2:


//--------------------- .text._Z14processStridedPfS_i --------------------------
	.section	.text._Z14processStridedPfS_i,"ax",@progbits
	.align	128
        .global         _Z14processStridedPfS_i
        .type           _Z14processStridedPfS_i,@function
        .size           _Z14processStridedPfS_i,(.L_x_3 - _Z14processStridedPfS_i)
        .other          _Z14processStridedPfS_i,@"STO_CUDA_ENTRY STV_DEFAULT"
_Z14processStridedPfS_i:
.text._Z14processStridedPfS_i:
[----:B------:R-:W-:Y:S01]  /*0000*/  LDC R1, c[0x0][0x37c] ;  /* 0x0000df00ff017b82 */ /* 0x000fe20000000800 */
[----:B------:R-:W0:Y:S07]  /*0010*/  S2R R3, SR_TID.X ;  /* 0x0000000000037919 */ /* 0x000e2e0000002100 */
[----:B------:R-:W0:Y:S01]  /*0020*/  S2UR UR4, SR_CTAID.X ;  /* 0x00000000000479c3 */ /* 0x000e220000002500 */
[----:B------:R-:W1:Y:S07]  /*0030*/  LDCU UR5, c[0x0][0x390] ;  /* 0x00007200ff0577ac */ /* 0x000e6e0008000800 */
[----:B------:R-:W0:Y:S02]  /*0040*/  LDC R0, c[0x0][0x360] ;  /* 0x0000d800ff007b82 */ /* 0x000e240000000800 */
[----:B0-----:R-:W-:-:S05]  /*0050*/  IMAD R0, R0, UR4, R3 ;  /* 0x0000000400007c24 */ /* 0x001fca000f8e0203 */
[----:B------:R-:W-:-:S04]  /*0060*/  SHF.L.U32 R7, R0, 0x2, RZ ;  /* 0x0000000200077819 */ /* 0x000fc800000006ff */
[----:B-1----:R-:W-:-:S13]  /*0070*/  ISETP.GE.AND P0, PT, R7, UR5, PT ;  /* 0x0000000507007c0c */ /* 0x002fda000bf06270 */
[----:B------:R-:W-:Y:S05]  /*0080*/  @P0 EXIT ;  /* 0x000000000000094d */ /* 0x000fea0003800000 */
[----:B------:R-:W0:Y:S01]  /*0090*/  LDC.64 R2, c[0x0][0x380] ;  /* 0x0000e000ff027b82 */ /* 0x000e220000000a00 */
[----:B------:R-:W1:Y:S07]  /*00a0*/  LDCU.64 UR4, c[0x0][0x358] ;  /* 0x00006b00ff0477ac */ /* 0x000e6e0008000a00 */
[----:B------:R-:W2:Y:S01]  /*00b0*/  LDC.64 R4, c[0x0][0x388] ;  /* 0x0000e200ff047b82 */ /* 0x000ea20000000a00 */
[----:B0-----:R-:W-:-:S06]  /*00c0*/  IMAD.WIDE R2, R7, 0x4, R2 ;  /* 0x0000000407027825 */ /* 0x001fcc00078e0202 */
[----:B-1----:R-:W3:Y:S01]  /*00d0*/  LDG.E R2, desc[UR4][R2.64] ;  /* 0x0000000402027981 */ /* 0x002ee2000c1e1900 */
[----:B--2---:R-:W-:-:S04]  /*00e0*/  IMAD.WIDE R4, R7, 0x4, R4 ;  /* 0x0000000407047825 */ /* 0x004fc800078e0204 */
[----:B---3--:R-:W-:-:S05]  /*00f0*/  FADD R7, R2, R2 ;  /* 0x0000000202077221 */ /* 0x008fca0000000000 */
[----:B------:R-:W-:Y:S01]  /*0100*/  STG.E desc[UR4][R4.64], R7 ;  /* 0x0000000704007986 */ /* 0x000fe2000c101904 */
[----:B------:R-:W-:Y:S05]  /*0110*/  EXIT ;  /* 0x000000000000794d */ /* 0x000fea0003800000 */
.L_x_1:
        /* <DEDUP_REMOVED lines=14> */
.L_x_3:


//--------------------- .nv.shared.reserved.0     --------------------------
	.section	.nv.shared.reserved.0,"aw",@nobits
	.weak		__nv_reservedSMEM_offset_0_alias
	.size		__nv_reservedSMEM_offset_0_alias, 0, 64
	.other		__nv_reservedSMEM_offset_0_alias,@"STO_CUDA_RESERVED_SHARED STV_DEFAULT"
__nv_reservedSMEM_offset_0_alias:
	.zero		0
	.zero		64


//--------------------- .nv.constant0._Z16processCoalescedPfS_i --------------------------
	.section	.nv.constant0._Z16processCoalescedPfS_i,"a",@progbits
	.sectionflags	@""
	.align	4
.nv.constant0._Z16processCoalescedPfS_i:
	.zero		916


//--------------------- .nv.constant0._Z14processStridedPfS_i --------------------------
	.section	.nv.constant0._Z14processStridedPfS_i,"a",@progbits
	.sectionflags	@""
	.align	4
.nv.constant0._Z14processStridedPfS_i:
	.zero		916


//--------------------- SYMBOLS --------------------------

	.type		.nv.reservedSmem.offset0,@object
	.size		.nv.reservedSmem.offset0,0x4
